//
// Generated by NVIDIA NVVM Compiler
//
// Compiler Build ID: CL-36424714
// Cuda compilation tools, release 13.0, V13.0.88
// Based on NVVM 20.0.0
//

.version 9.0
.target sm_100
.address_size 64

	// .globl	_Z4MuldPfS_iiS_
// _ZZ4MuldPfS_iiS_E2As has been demoted
// _ZZ4MuldPfS_iiS_E2Bs has been demoted

.visible .entry _Z4MuldPfS_iiS_(
	.param .u64 .ptr .align 1 _Z4MuldPfS_iiS__param_0,
	.param .u64 .ptr .align 1 _Z4MuldPfS_iiS__param_1,
	.param .u32 _Z4MuldPfS_iiS__param_2,
	.param .u32 _Z4MuldPfS_iiS__param_3,
	.param .u64 .ptr .align 1 _Z4MuldPfS_iiS__param_4
)
{
	.reg .pred 	%p<5>;
	.reg .b32 	%r<64>;
	.reg .b32 	%f<162>;
	.reg .b64 	%rd<24>;
	// demoted variable
	.shared .align 4 .b8 _ZZ4MuldPfS_iiS_E2As[1024];
	// demoted variable
	.shared .align 4 .b8 _ZZ4MuldPfS_iiS_E2Bs[1024];
	ld.param.u64 	%rd3, [_Z4MuldPfS_iiS__param_0];
	ld.param.u64 	%rd4, [_Z4MuldPfS_iiS__param_1];
	ld.param.u32 	%r30, [_Z4MuldPfS_iiS__param_2];
	ld.param.u32 	%r31, [_Z4MuldPfS_iiS__param_3];
	cvta.to.global.u64 	%rd1, %rd4;
	cvta.to.global.u64 	%rd2, %rd3;
	mov.u32 	%r32, %ctaid.x;
	mov.u32 	%r1, %ctaid.y;
	mov.u32 	%r2, %tid.x;
	mov.u32 	%r3, %tid.y;
	mul.lo.s32 	%r33, %r30, %r1;
	shl.b32 	%r63, %r33, 4;
	add.s32 	%r5, %r63, %r30;
	shl.b32 	%r6, %r32, 4;
	shl.b32 	%r7, %r31, 4;
	setp.lt.s32 	%p1, %r30, 1;
	mov.f32 	%f161, 0f00000000;
	@%p1 bra 	$L__BB0_6;
	mul.lo.s32 	%r8, %r30, %r3;
	shl.b32 	%r34, %r3, 6;
	mov.u32 	%r35, _ZZ4MuldPfS_iiS_E2As;
	add.s32 	%r9, %r35, %r34;
	shl.b32 	%r36, %r2, 2;
	add.s32 	%r10, %r9, %r36;
	mul.lo.s32 	%r11, %r31, %r3;
	mov.u32 	%r37, _ZZ4MuldPfS_iiS_E2Bs;
	add.s32 	%r13, %r37, %r36;
	add.s32 	%r12, %r13, %r34;
	add.s32 	%r14, %r63, 16;
	max.s32 	%r38, %r5, %r14;
	not.b32 	%r39, %r63;
	add.s32 	%r15, %r38, %r39;
	and.b32  	%r40, %r15, 16;
	setp.ne.s32 	%p2, %r40, 0;
	mov.f32 	%f161, 0f00000000;
	mov.u32 	%r58, %r6;
	@%p2 bra 	$L__BB0_3;
	add.s32 	%r41, %r8, %r2;
	add.s32 	%r42, %r41, %r63;
	mul.wide.s32 	%rd6, %r42, 4;
	add.s64 	%rd7, %rd2, %rd6;
	ld.global.f32 	%f10, [%rd7];
	st.shared.f32 	[%r10], %f10;
	add.s32 	%r43, %r11, %r2;
	add.s32 	%r44, %r43, %r6;
	mul.wide.s32 	%rd8, %r44, 4;
	add.s64 	%rd9, %rd1, %rd8;
	ld.global.f32 	%f11, [%rd9];
	st.shared.f32 	[%r12], %f11;
	bar.sync 	0;
	ld.shared.f32 	%f12, [%r9];
	ld.shared.f32 	%f13, [%r13];
	fma.rn.f32 	%f14, %f12, %f13, 0f00000000;
	ld.shared.f32 	%f15, [%r9+4];
	ld.shared.f32 	%f16, [%r13+64];
	fma.rn.f32 	%f17, %f15, %f16, %f14;
	ld.shared.f32 	%f18, [%r9+8];
	ld.shared.f32 	%f19, [%r13+128];
	fma.rn.f32 	%f20, %f18, %f19, %f17;
	ld.shared.f32 	%f21, [%r9+12];
	ld.shared.f32 	%f22, [%r13+192];
	fma.rn.f32 	%f23, %f21, %f22, %f20;
	ld.shared.f32 	%f24, [%r9+16];
	ld.shared.f32 	%f25, [%r13+256];
	fma.rn.f32 	%f26, %f24, %f25, %f23;
	ld.shared.f32 	%f27, [%r9+20];
	ld.shared.f32 	%f28, [%r13+320];
	fma.rn.f32 	%f29, %f27, %f28, %f26;
	ld.shared.f32 	%f30, [%r9+24];
	ld.shared.f32 	%f31, [%r13+384];
	fma.rn.f32 	%f32, %f30, %f31, %f29;
	ld.shared.f32 	%f33, [%r9+28];
	ld.shared.f32 	%f34, [%r13+448];
	fma.rn.f32 	%f35, %f33, %f34, %f32;
	ld.shared.f32 	%f36, [%r9+32];
	ld.shared.f32 	%f37, [%r13+512];
	fma.rn.f32 	%f38, %f36, %f37, %f35;
	ld.shared.f32 	%f39, [%r9+36];
	ld.shared.f32 	%f40, [%r13+576];
	fma.rn.f32 	%f41, %f39, %f40, %f38;
	ld.shared.f32 	%f42, [%r9+40];
	ld.shared.f32 	%f43, [%r13+640];
	fma.rn.f32 	%f44, %f42, %f43, %f41;
	ld.shared.f32 	%f45, [%r9+44];
	ld.shared.f32 	%f46, [%r13+704];
	fma.rn.f32 	%f47, %f45, %f46, %f44;
	ld.shared.f32 	%f48, [%r9+48];
	ld.shared.f32 	%f49, [%r13+768];
	fma.rn.f32 	%f50, %f48, %f49, %f47;
	ld.shared.f32 	%f51, [%r9+52];
	ld.shared.f32 	%f52, [%r13+832];
	fma.rn.f32 	%f53, %f51, %f52, %f50;
	ld.shared.f32 	%f54, [%r9+56];
	ld.shared.f32 	%f55, [%r13+896];
	fma.rn.f32 	%f56, %f54, %f55, %f53;
	ld.shared.f32 	%f57, [%r9+60];
	ld.shared.f32 	%f58, [%r13+960];
	fma.rn.f32 	%f161, %f57, %f58, %f56;
	bar.sync 	0;
	add.s32 	%r58, %r6, %r7;
	mov.u32 	%r63, %r14;
$L__BB0_3:
	setp.lt.u32 	%p3, %r15, 16;
	@%p3 bra 	$L__BB0_6;
	add.s32 	%r45, %r2, %r58;
	add.s32 	%r46, %r3, 16;
	mad.lo.s32 	%r62, %r31, %r46, %r45;
	add.s32 	%r61, %r45, %r11;
	add.s32 	%r47, %r2, %r63;
	add.s32 	%r60, %r47, %r8;
$L__BB0_5:
	ld.param.u64 	%rd22, [_Z4MuldPfS_iiS__param_1];
	ld.param.u64 	%rd21, [_Z4MuldPfS_iiS__param_0];
	mul.wide.s32 	%rd10, %r60, 4;
	cvta.to.global.u64 	%rd11, %rd21;
	add.s64 	%rd12, %rd11, %rd10;
	ld.global.f32 	%f59, [%rd12];
	st.shared.f32 	[%r10], %f59;
	cvta.to.global.u64 	%rd13, %rd22;
	mul.wide.s32 	%rd14, %r61, 4;
	add.s64 	%rd15, %rd13, %rd14;
	ld.global.f32 	%f60, [%rd15];
	st.shared.f32 	[%r12], %f60;
	bar.sync 	0;
	ld.shared.f32 	%f61, [%r9];
	ld.shared.f32 	%f62, [%r13];
	fma.rn.f32 	%f63, %f61, %f62, %f161;
	ld.shared.f32 	%f64, [%r9+4];
	ld.shared.f32 	%f65, [%r13+64];
	fma.rn.f32 	%f66, %f64, %f65, %f63;
	ld.shared.f32 	%f67, [%r9+8];
	ld.shared.f32 	%f68, [%r13+128];
	fma.rn.f32 	%f69, %f67, %f68, %f66;
	ld.shared.f32 	%f70, [%r9+12];
	ld.shared.f32 	%f71, [%r13+192];
	fma.rn.f32 	%f72, %f70, %f71, %f69;
	ld.shared.f32 	%f73, [%r9+16];
	ld.shared.f32 	%f74, [%r13+256];
	fma.rn.f32 	%f75, %f73, %f74, %f72;
	ld.shared.f32 	%f76, [%r9+20];
	ld.shared.f32 	%f77, [%r13+320];
	fma.rn.f32 	%f78, %f76, %f77, %f75;
	ld.shared.f32 	%f79, [%r9+24];
	ld.shared.f32 	%f80, [%r13+384];
	fma.rn.f32 	%f81, %f79, %f80, %f78;
	ld.shared.f32 	%f82, [%r9+28];
	ld.shared.f32 	%f83, [%r13+448];
	fma.rn.f32 	%f84, %f82, %f83, %f81;
	ld.shared.f32 	%f85, [%r9+32];
	ld.shared.f32 	%f86, [%r13+512];
	fma.rn.f32 	%f87, %f85, %f86, %f84;
	ld.shared.f32 	%f88, [%r9+36];
	ld.shared.f32 	%f89, [%r13+576];
	fma.rn.f32 	%f90, %f88, %f89, %f87;
	ld.shared.f32 	%f91, [%r9+40];
	ld.shared.f32 	%f92, [%r13+640];
	fma.rn.f32 	%f93, %f91, %f92, %f90;
	ld.shared.f32 	%f94, [%r9+44];
	ld.shared.f32 	%f95, [%r13+704];
	fma.rn.f32 	%f96, %f94, %f95, %f93;
	ld.shared.f32 	%f97, [%r9+48];
	ld.shared.f32 	%f98, [%r13+768];
	fma.rn.f32 	%f99, %f97, %f98, %f96;
	ld.shared.f32 	%f100, [%r9+52];
	ld.shared.f32 	%f101, [%r13+832];
	fma.rn.f32 	%f102, %f100, %f101, %f99;
	ld.shared.f32 	%f103, [%r9+56];
	ld.shared.f32 	%f104, [%r13+896];
	fma.rn.f32 	%f105, %f103, %f104, %f102;
	ld.shared.f32 	%f106, [%r9+60];
	ld.shared.f32 	%f107, [%r13+960];
	fma.rn.f32 	%f108, %f106, %f107, %f105;
	bar.sync 	0;
	ld.global.f32 	%f109, [%rd12+64];
	st.shared.f32 	[%r10], %f109;
	mul.wide.s32 	%rd16, %r62, 4;
	add.s64 	%rd17, %rd13, %rd16;
	ld.global.f32 	%f110, [%rd17];
	st.shared.f32 	[%r12], %f110;
	bar.sync 	0;
	ld.shared.f32 	%f111, [%r9];
	ld.shared.f32 	%f112, [%r13];
	fma.rn.f32 	%f113, %f111, %f112, %f108;
	ld.shared.f32 	%f114, [%r9+4];
	ld.shared.f32 	%f115, [%r13+64];
	fma.rn.f32 	%f116, %f114, %f115, %f113;
	ld.shared.f32 	%f117, [%r9+8];
	ld.shared.f32 	%f118, [%r13+128];
	fma.rn.f32 	%f119, %f117, %f118, %f116;
	ld.shared.f32 	%f120, [%r9+12];
	ld.shared.f32 	%f121, [%r13+192];
	fma.rn.f32 	%f122, %f120, %f121, %f119;
	ld.shared.f32 	%f123, [%r9+16];
	ld.shared.f32 	%f124, [%r13+256];
	fma.rn.f32 	%f125, %f123, %f124, %f122;
	ld.shared.f32 	%f126, [%r9+20];
	ld.shared.f32 	%f127, [%r13+320];
	fma.rn.f32 	%f128, %f126, %f127, %f125;
	ld.shared.f32 	%f129, [%r9+24];
	ld.shared.f32 	%f130, [%r13+384];
	fma.rn.f32 	%f131, %f129, %f130, %f128;
	ld.shared.f32 	%f132, [%r9+28];
	ld.shared.f32 	%f133, [%r13+448];
	fma.rn.f32 	%f134, %f132, %f133, %f131;
	ld.shared.f32 	%f135, [%r9+32];
	ld.shared.f32 	%f136, [%r13+512];
	fma.rn.f32 	%f137, %f135, %f136, %f134;
	ld.shared.f32 	%f138, [%r9+36];
	ld.shared.f32 	%f139, [%r13+576];
	fma.rn.f32 	%f140, %f138, %f139, %f137;
	ld.shared.f32 	%f141, [%r9+40];
	ld.shared.f32 	%f142, [%r13+640];
	fma.rn.f32 	%f143, %f141, %f142, %f140;
	ld.shared.f32 	%f144, [%r9+44];
	ld.shared.f32 	%f145, [%r13+704];
	fma.rn.f32 	%f146, %f144, %f145, %f143;
	ld.shared.f32 	%f147, [%r9+48];
	ld.shared.f32 	%f148, [%r13+768];
	fma.rn.f32 	%f149, %f147, %f148, %f146;
	ld.shared.f32 	%f150, [%r9+52];
	ld.shared.f32 	%f151, [%r13+832];
	fma.rn.f32 	%f152, %f150, %f151, %f149;
	ld.shared.f32 	%f153, [%r9+56];
	ld.shared.f32 	%f154, [%r13+896];
	fma.rn.f32 	%f155, %f153, %f154, %f152;
	ld.shared.f32 	%f156, [%r9+60];
	ld.shared.f32 	%f157, [%r13+960];
	fma.rn.f32 	%f161, %f156, %f157, %f155;
	bar.sync 	0;
	add.s32 	%r63, %r63, 32;
	shl.b32 	%r54, %r31, 5;
	add.s32 	%r62, %r62, %r54;
	add.s32 	%r61, %r61, %r54;
	add.s32 	%r60, %r60, 32;
	setp.lt.s32 	%p4, %r63, %r5;
	@%p4 bra 	$L__BB0_5;
$L__BB0_6:
	ld.param.u64 	%rd23, [_Z4MuldPfS_iiS__param_4];
	cvta.to.global.u64 	%rd18, %rd23;
	add.s32 	%r55, %r6, %r2;
	mad.lo.s32 	%r56, %r31, %r3, %r55;
	mad.lo.s32 	%r57, %r7, %r1, %r56;
	mul.wide.s32 	%rd19, %r57, 4;
	add.s64 	%rd20, %rd18, %rd19;
	st.global.f32 	[%rd20], %f161;
	ret;

}


// ===== COMPILED SASS (sm_100) =====

	.target	sm_100

	.elftype	@"ET_EXEC"


//--------------------- .note.nv.tkinfo           --------------------------
	.section	.note.nv.tkinfo,"",@"SHT_NOTE"
	.sectionflags	@"SHF_NOTE_NV_TKINFO"
	.tkinfo
        /*0018*/ 	.word	0x00000002
        /*0030*/ 	.string	""
        /*0030*/ 	.string	"ptxas"
        /*0030*/ 	.string	"Cuda compilation tools, release 13.0, V13.0.88"
        /*0030*/ 	.string	"Build cuda_13.0.r13.0/compiler.36424714_0"
        /*0030*/ 	.string	"-arch sm_100 -m 64 "



//--------------------- .note.nv.cuinfo           --------------------------
	.section	.note.nv.cuinfo,"",@"SHT_NOTE"
	.sectionflags	@"SHF_NOTE_NV_CUINFO"
        /*0018*/ 	.short	0x0002
        /*001a*/ 	.short	0x0064
        /*001c*/ 	.short	0x0082
	.zero		2


//--------------------- .nv.info                  --------------------------
	.section	.nv.info,"",@"SHT_CUDA_INFO"
	.align	4


	//----- nvinfo : EIATTR_REGCOUNT
	.align		4
        /*0000*/ 	.byte	0x04, 0x2f
        /*0002*/ 	.short	(.L_1 - .L_0)
	.align		4
.L_0:
        /*0004*/ 	.word	index@(_Z4MuldPfS_iiS_)
        /*0008*/ 	.word	0x00000020


	//----- nvinfo : EIATTR_FRAME_SIZE
	.align		4
.L_1:
        /*000c*/ 	.byte	0x04, 0x11
        /*000e*/ 	.short	(.L_3 - .L_2)
	.align		4
.L_2:
        /*0010*/ 	.word	index@(_Z4MuldPfS_iiS_)
        /*0014*/ 	.word	0x00000000


	//----- nvinfo : EIATTR_MIN_STACK_SIZE
	.align		4
.L_3:
        /*0018*/ 	.byte	0x04, 0x12
        /*001a*/ 	.short	(.L_5 - .L_4)
	.align		4
.L_4:
        /*001c*/ 	.word	index@(_Z4MuldPfS_iiS_)
        /*0020*/ 	.word	0x00000000
.L_5:


//--------------------- .nv.compat                --------------------------
	.section	.nv.compat,"",@"SHT_CUDA_COMPAT_INFO"
	.align	4
        /*0000*/ 	.byte	0x02, 0x09, 0x00, 0x00, 0x02, 0x02, 0x01, 0x00, 0x02, 0x05, 0x05, 0x00, 0x03, 0x07, 0x01, 0x01
        /*0010*/ 	.byte	0x02, 0x03, 0x00, 0x00, 0x02, 0x06, 0x01, 0x00, 0x04, 0x0b, 0x08, 0x00, 0x09, 0x00, 0x00, 0x00
        /*0020*/ 	.byte	0x00, 0x00, 0x00, 0x00


//--------------------- .nv.info._Z4MuldPfS_iiS_  --------------------------
	.section	.nv.info._Z4MuldPfS_iiS_,"",@"SHT_CUDA_INFO"
	.sectionflags	@""
	.align	4


	//----- nvinfo : EIATTR_CUDA_API_VERSION
	.align		4
        /*0000*/ 	.byte	0x04, 0x37
        /*0002*/ 	.short	(.L_7 - .L_6)
.L_6:
        /*0004*/ 	.word	0x00000082


	//----- nvinfo : EIATTR_KPARAM_INFO
	.align		4
.L_7:
        /*0008*/ 	.byte	0x04, 0x17
        /*000a*/ 	.short	(.L_9 - .L_8)
.L_8:
        /*000c*/ 	.word	0x00000000
        /*0010*/ 	.short	0x0004
        /*0012*/ 	.short	0x0018
        /*0014*/ 	.byte	0x00, 0xf5, 0x21, 0x00


	//----- nvinfo : EIATTR_KPARAM_INFO
	.align		4
.L_9:
        /*0018*/ 	.byte	0x04, 0x17
        /*001a*/ 	.short	(.L_11 - .L_10)
.L_10:
        /*001c*/ 	.word	0x00000000
        /*0020*/ 	.short	0x0003
        /*0022*/ 	.short	0x0014
        /*0024*/ 	.byte	0x00, 0xf0, 0x11, 0x00


	//----- nvinfo : EIATTR_KPARAM_INFO
	.align		4
.L_11:
        /*0028*/ 	.byte	0x04, 0x17
        /*002a*/ 	.short	(.L_13 - .L_12)
.L_12:
        /*002c*/ 	.word	0x00000000
        /*0030*/ 	.short	0x0002
        /*0032*/ 	.short	0x0010
        /*0034*/ 	.byte	0x00, 0xf0, 0x11, 0x00


	//----- nvinfo : EIATTR_KPARAM_INFO
	.align		4
.L_13:
        /*0038*/ 	.byte	0x04, 0x17
        /*003a*/ 	.short	(.L_15 - .L_14)
.L_14:
        /*003c*/ 	.word	0x00000000
        /*0040*/ 	.short	0x0001
        /*0042*/ 	.short	0x0008
        /*0044*/ 	.byte	0x00, 0xf5, 0x21, 0x00


	//----- nvinfo : EIATTR_KPARAM_INFO
	.align		4
.L_15:
        /*0048*/ 	.byte	0x04, 0x17
        /*004a*/ 	.short	(.L_17 - .L_16)
.L_16:
        /*004c*/ 	.word	0x00000000
        /*0050*/ 	.short	0x0000
        /*0052*/ 	.short	0x0000
        /*0054*/ 	.byte	0x00, 0xf5, 0x21, 0x00


	//----- nvinfo : EIATTR_SPARSE_MMA_MASK
	.align		4
.L_17:
        /*0058*/ 	.byte	0x03, 0x50
        /*005a*/ 	.short	0x0000


	//----- nvinfo : EIATTR_MAXREG_COUNT
	.align		4
        /*005c*/ 	.byte	0x03, 0x1b
        /*005e*/ 	.short	0x00ff


	//----- nvinfo : EIATTR_NUM_BARRIERS
	.align		4
        /*0060*/ 	.byte	0x02, 0x4c
        /*0062*/ 	.byte	0x01
	.zero		1


	//----- nvinfo : EIATTR_MERCURY_ISA_VERSION
	.align		4
        /*0064*/ 	.byte	0x03, 0x5f
        /*0066*/ 	.short	0x0101


	//----- nvinfo : EIATTR_VRC_CTA_INIT_COUNT
	.align		4
        /*0068*/ 	.byte	0x02, 0x4a
	.zero		1
	.zero		1


	//----- nvinfo : EIATTR_EXIT_INSTR_OFFSETS
	.align		4
        /*006c*/ 	.byte	0x04, 0x1c
        /*006e*/ 	.short	(.L_19 - .L_18)


	//   ....[0]....
.L_18:
        /*0070*/ 	.word	0x00000c10


	//----- nvinfo : EIATTR_CBANK_PARAM_SIZE
	.align		4
.L_19:
        /*0074*/ 	.byte	0x03, 0x19
        /*0076*/ 	.short	0x0020


	//----- nvinfo : EIATTR_PARAM_CBANK
	.align		4
        /*0078*/ 	.byte	0x04, 0x0a
        /*007a*/ 	.short	(.L_21 - .L_20)
	.align		4
.L_20:
        /*007c*/ 	.word	index@(.nv.constant0._Z4MuldPfS_iiS_)
        /*0080*/ 	.short	0x0380
        /*0082*/ 	.short	0x0020


	//----- nvinfo : EIATTR_SW_WAR
	.align		4
.L_21:
        /*0084*/ 	.byte	0x04, 0x36
        /*0086*/ 	.short	(.L_23 - .L_22)
.L_22:
        /*0088*/ 	.word	0x00000008
.L_23:


//--------------------- .nv.callgraph             --------------------------
	.section	.nv.callgraph,"",@"SHT_CUDA_CALLGRAPH"
	.align	4
	.sectionentsize	8
	.align		4
        /*0000*/ 	.word	0x00000000
	.align		4
        /*0004*/ 	.word	0xffffffff
	.align		4
        /*0008*/ 	.word	0x00000000
	.align		4
        /*000c*/ 	.word	0xfffffffe
	.align		4
        /*0010*/ 	.word	0x00000000
	.align		4
        /*0014*/ 	.word	0xfffffffd
	.align		4
        /*0018*/ 	.word	0x00000000
	.align		4
        /*001c*/ 	.word	0xfffffffc


//--------------------- .text._Z4MuldPfS_iiS_     --------------------------
	.section	.text._Z4MuldPfS_iiS_,"ax",@progbits
	.align	128
        .global         _Z4MuldPfS_iiS_
        .type           _Z4MuldPfS_iiS_,@function
        .size           _Z4MuldPfS_iiS_,(.L_x_4 - _Z4MuldPfS_iiS_)
        .other          _Z4MuldPfS_iiS_,@"STO_CUDA_ENTRY STV_DEFAULT"
_Z4MuldPfS_iiS_:
.text._Z4MuldPfS_iiS_:
[----:B------:R-:W-:Y:S08]  /*0000*/  LDC R1, c[0x0][0x37c] ;  /* 0x0000df00ff017b82 */ /* 0x000ff00000000800 */
[----:B------:R-:W0:Y:S01]  /*0010*/  LDC.64 R8, c[0x0][0x390] ;  /* 0x0000e400ff087b82 */ /* 0x000e220000000a00 */
[----:B------:R-:W1:Y:S01]  /*0020*/  S2R R0, SR_TID.X ;  /* 0x0000000000007919 */ /* 0x000e620000002100 */
[----:B------:R-:W2:Y:S01]  /*0030*/  LDCU.64 UR8, c[0x0][0x358] ;  /* 0x00006b00ff0877ac */ /* 0x000ea20008000a00 */
[----:B------:R-:W-:Y:S01]  /*0040*/  HFMA2 R7, -RZ, RZ, 0, 0 ;  /* 0x00000000ff077431 */ /* 0x000fe200000001ff */
[----:B------:R-:W3:Y:S04]  /*0050*/  S2R R3, SR_TID.Y ;  /* 0x0000000000037919 */ /* 0x000ee80000002200 */
[----:B------:R-:W4:Y:S08]  /*0060*/  S2UR UR4, SR_CTAID.X ;  /* 0x00000000000479c3 */ /* 0x000f300000002500 */
[----:B------:R-:W0:Y:S02]  /*0070*/  S2UR UR10, SR_CTAID.Y ;  /* 0x00000000000a79c3 */ /* 0x000e240000002600 */
[----:B0-----:R-:W-:-:S02]  /*0080*/  ISETP.GE.AND P0, PT, R8, 0x1, PT ;  /* 0x000000010800780c */ /* 0x001fc40003f06270 */
[----:B------:R-:W-:Y:S01]  /*0090*/  SHF.L.U32 R16, R9, 0x4, RZ ;  /* 0x0000000409107819 */ /* 0x000fe200000006ff */
[----:B----4-:R-:W-:-:S10]  /*00a0*/  USHF.L.U32 UR4, UR4, 0x4, URZ ;  /* 0x0000000404047899 */ /* 0x010fd400080006ff */
[----:B-123--:R-:W-:Y:S05]  /*00b0*/  @!P0 BRA `(.L_x_0) ;  /* 0x0000000800bc8947 */ /* 0x00efea0003800000 */
[----:B------:R-:W-:Y:S01]  /*00c0*/  IMAD R19, R8, UR10, RZ ;  /* 0x0000000a08137c24 */ /* 0x000fe2000f8e02ff */
[----:B------:R-:W0:Y:S01]  /*00d0*/  S2UR UR7, SR_CgaCtaId ;  /* 0x00000000000779c3 */ /* 0x000e220000008800 */
[----:B------:R-:W-:Y:S01]  /*00e0*/  UMOV UR5, 0x400 ;  /* 0x0000040000057882 */ /* 0x000fe20000000000 */
[----:B------:R-:W-:Y:S01]  /*00f0*/  MOV R7, RZ ;  /* 0x000000ff00077202 */ /* 0x000fe20000000f00 */
[----:B------:R-:W-:Y:S01]  /*0100*/  UIADD3 UR6, UPT, UPT, UR5, 0x400, URZ ;  /* 0x0000040005067890 */ /* 0x000fe2000fffe0ff */
[----:B------:R-:W-:-:S04]  /*0110*/  SHF.L.U32 R19, R19, 0x4, RZ ;  /* 0x0000000413137819 */ /* 0x000fc800000006ff */
[C---:B------:R-:W-:Y:S02]  /*0120*/  IADD3 R18, PT, PT, R19.reuse, R8, RZ ;  /* 0x0000000813127210 */ /* 0x040fe40007ffe0ff */
[----:B------:R-:W-:Y:S02]  /*0130*/  IADD3 R21, PT, PT, R19, 0x10, RZ ;  /* 0x0000001013157810 */ /* 0x000fe40007ffe0ff */
[----:B------:R-:W-:Y:S02]  /*0140*/  LOP3.LUT R5, RZ, R19, RZ, 0x33, !PT ;  /* 0x00000013ff057212 */ /* 0x000fe400078e33ff */
[----:B------:R-:W-:-:S04]  /*0150*/  VIMNMX R2, PT, PT, R18, R21, !PT ;  /* 0x0000001512027248 */ /* 0x000fc80007fe0100 */
[----:B------:R-:W-:Y:S02]  /*0160*/  IADD3 R2, PT, PT, R2, R5, RZ ;  /* 0x0000000502027210 */ /* 0x000fe40007ffe0ff */
[----:B------:R-:W-:Y:S02]  /*0170*/  MOV R5, UR4 ;  /* 0x0000000400057c02 */ /* 0x000fe40008000f00 */
[C---:B------:R-:W-:Y:S01]  /*0180*/  LOP3.LUT P0, RZ, R2.reuse, 0x10, RZ, 0xc0, !PT ;  /* 0x0000001002ff7812 */ /* 0x040fe2000780c0ff */
[----:B0-----:R-:W-:Y:S01]  /*0190*/  ULEA UR5, UR7, UR5, 0x18 ;  /* 0x0000000507057291 */ /* 0x001fe2000f8ec0ff */
[----:B------:R-:W-:Y:S01]  /*01a0*/  ISETP.GE.U32.AND P1, PT, R2, 0x10, PT ;  /* 0x000000100200780c */ /* 0x000fe20003f26070 */
[----:B------:R-:W-:-:S04]  /*01b0*/  ULEA UR6, UR7, UR6, 0x18 ;  /* 0x0000000607067291 */ /* 0x000fc8000f8ec0ff */
[C---:B------:R-:W-:Y:S02]  /*01c0*/  LEA R17, R3.reuse, UR5, 0x6 ;  /* 0x0000000503117c11 */ /* 0x040fe4000f8e30ff */
[C---:B------:R-:W-:Y:S02]  /*01d0*/  LEA R10, R0.reuse, UR6, 0x2 ;  /* 0x00000006000a7c11 */ /* 0x040fe4000f8e10ff */
[----:B------:R-:W-:Y:S02]  /*01e0*/  LEA R11, R0, R17, 0x2 ;  /* 0x00000011000b7211 */ /* 0x000fe400078e10ff */
[----:B------:R-:W-:Y:S01]  /*01f0*/  LEA R2, R3, R10, 0x6 ;  /* 0x0000000a03027211 */ /* 0x000fe200078e30ff */
[----:B------:R-:W-:Y:S06]  /*0200*/  @P0 BRA `(.L_x_1) ;  /* 0x0000000000d00947 */ /* 0x000fec0003800000 */
[----:B------:R-:W0:Y:S01]  /*0210*/  LDC.64 R6, c[0x0][0x380] ;  /* 0x0000e000ff067b82 */ /* 0x000e220000000a00 */
[C-C-:B------:R-:W-:Y:S02]  /*0220*/  IMAD R12, R3.reuse, R8, R0.reuse ;  /* 0x00000008030c7224 */ /* 0x140fe400078e0200 */
[----:B------:R-:W-:-:S03]  /*0230*/  IMAD R14, R3, R9, R0 ;  /* 0x00000009030e7224 */ /* 0x000fc600078e0200 */
[----:B------:R-:W-:Y:S02]  /*0240*/  IADD3 R13, PT, PT, R19, R12, RZ ;  /* 0x0000000c130d7210 */ /* 0x000fe40007ffe0ff */
[----:B------:R-:W1:Y:S01]  /*0250*/  LDC.64 R4, c[0x0][0x388] ;  /* 0x0000e200ff047b82 */ /* 0x000e620000000a00 */
[----:B------:R-:W-:Y:S02]  /*0260*/  IADD3 R23, PT, PT, R14, UR4, RZ ;  /* 0x000000040e177c10 */ /* 0x000fe4000fffe0ff */
[----:B0-----:R-:W-:-:S05]  /*0270*/  IMAD.WIDE R12, R13, 0x4, R6 ;  /* 0x000000040d0c7825 */ /* 0x001fca00078e0206 */
[----:B------:R-:W2:Y:S01]  /*0280*/  LDG.E R26, desc[UR8][R12.64] ;  /* 0x000000080c1a7981 */ /* 0x000ea2000c1e1900 */
[----:B-1----:R-:W-:-:S06]  /*0290*/  IMAD.WIDE R22, R23, 0x4, R4 ;  /* 0x0000000417167825 */ /* 0x002fcc00078e0204 */
[----:B------:R-:W3:Y:S04]  /*02a0*/  LDG.E R23, desc[UR8][R22.64] ;  /* 0x0000000816177981 */ /* 0x000ee8000c1e1900 */
[----:B--2---:R-:W-:Y:S04]  /*02b0*/  STS [R11], R26 ;  /* 0x0000001a0b007388 */ /* 0x004fe80000000800 */
[----:B---3--:R-:W-:Y:S01]  /*02c0*/  STS [R2], R23 ;  /* 0x0000001702007388 */ /* 0x008fe20000000800 */
[----:B------:R-:W-:Y:S06]  /*02d0*/  BAR.SYNC.DEFER_BLOCKING 0x0 ;  /* 0x0000000000007b1d */ /* 0x000fec0000010000 */
[----:B------:R-:W-:Y:S04]  /*02e0*/  LDS R19, [R10] ;  /* 0x000000000a137984 */ /* 0x000fe80000000800 */
[----:B------:R-:W0:Y:S04]  /*02f0*/  LDS.128 R4, [R17] ;  /* 0x0000000011047984 */ /* 0x000e280000000c00 */
[----:B------:R-:W1:Y:S04]  /*0300*/  LDS R27, [R10+0x40] ;  /* 0x000040000a1b7984 */ /* 0x000e680000000800 */
[----:B------:R-:W2:Y:S04]  /*0310*/  LDS R28, [R10+0x80] ;  /* 0x000080000a1c7984 */ /* 0x000ea80000000800 */
[----:B------:R-:W3:Y:S04]  /*0320*/  LDS R24, [R10+0xc0] ;  /* 0x0000c0000a187984 */ /* 0x000ee80000000800 */
[----:B------:R-:W-:Y:S04]  /*0330*/  LDS R25, [R10+0x100] ;  /* 0x000100000a197984 */ /* 0x000fe80000000800 */
[----:B------:R-:W4:Y:S04]  /*0340*/  LDS.128 R12, [R17+0x10] ;  /* 0x00001000110c7984 */ /* 0x000f280000000c00 */
[----:B------:R-:W5:Y:S04]  /*0350*/  LDS R20, [R10+0x140] ;  /* 0x000140000a147984 */ /* 0x000f680000000800 */
[----:B------:R-:W5:Y:S04]  /*0360*/  LDS R23, [R10+0x180] ;  /* 0x000180000a177984 */ /* 0x000f680000000800 */
[----:B------:R-:W5:Y:S01]  /*0370*/  LDS R22, [R10+0x1c0] ;  /* 0x0001c0000a167984 */ /* 0x000f620000000800 */
[----:B0-----:R-:W-:-:S03]  /*0380*/  FFMA R4, R4, R19, RZ ;  /* 0x0000001304047223 */ /* 0x001fc600000000ff */
[----:B------:R-:W-:Y:S01]  /*0390*/  LDS R19, [R10+0x200] ;  /* 0x000200000a137984 */ /* 0x000fe20000000800 */
[----:B-1----:R-:W-:-:S04]  /*03a0*/  FFMA R5, R27, R5, R4 ;  /* 0x000000051b057223 */ /* 0x002fc80000000004 */
[----:B--2---:R-:W-:-:S04]  /*03b0*/  FFMA R5, R28, R6, R5 ;  /* 0x000000061c057223 */ /* 0x004fc80000000005 */
[----:B---3--:R-:W-:Y:S02]  /*03c0*/  FFMA R27, R24, R7, R5 ;  /* 0x00000007181b7223 */ /* 0x008fe40000000005 */
[----:B------:R-:W0:Y:S04]  /*03d0*/  LDS.128 R4, [R17+0x20] ;  /* 0x0000200011047984 */ /* 0x000e280000000c00 */
[----:B------:R-:W1:Y:S01]  /*03e0*/  LDS R24, [R10+0x240] ;  /* 0x000240000a187984 */ /* 0x000e620000000800 */
[----:B----4-:R-:W-:-:S04]  /*03f0*/  FFMA R25, R12, R25, R27 ;  /* 0x000000190c197223 */ /* 0x010fc8000000001b */
[----:B-----5:R-:W-:Y:S02]  /*0400*/  FFMA R20, R20, R13, R25 ;  /* 0x0000000d14147223 */ /* 0x020fe40000000019 */
[----:B------:R-:W2:Y:S02]  /*0410*/  LDS R25, [R10+0x280] ;  /* 0x000280000a197984 */ /* 0x000ea40000000800 */
[----:B------:R-:W-:Y:S02]  /*0420*/  FFMA R23, R23, R14, R20 ;  /* 0x0000000e17177223 */ /* 0x000fe40000000014 */
[----:B------:R-:W3:Y:S02]  /*0430*/  LDS R20, [R10+0x2c0] ;  /* 0x0002c0000a147984 */ /* 0x000ee40000000800 */
[----:B------:R-:W-:Y:S02]  /*0440*/  FFMA R27, R22, R15, R23 ;  /* 0x0000000f161b7223 */ /* 0x000fe40000000017 */
[----:B------:R-:W-:Y:S04]  /*0450*/  LDS R23, [R10+0x300] ;  /* 0x000300000a177984 */ /* 0x000fe80000000800 */
[----:B------:R-:W4:Y:S04]  /*0460*/  LDS.128 R12, [R17+0x30] ;  /* 0x00003000110c7984 */ /* 0x000f280000000c00 */
[----:B------:R-:W5:Y:S01]  /*0470*/  LDS R22, [R10+0x340] ;  /* 0x000340000a167984 */ /* 0x000f620000000800 */
[----:B0-----:R-:W-:-:S03]  /*0480*/  FFMA R27, R4, R19, R27 ;  /* 0x00000013041b7223 */ /* 0x001fc6000000001b */
[----:B------:R-:W0:Y:S04]  /*0490*/  LDS R19, [R10+0x380] ;  /* 0x000380000a137984 */ /* 0x000e280000000800 */
[----:B------:R-:W0:Y:S01]  /*04a0*/  LDS R4, [R10+0x3c0] ;  /* 0x0003c0000a047984 */ /* 0x000e220000000800 */
[----:B-1----:R-:W-:-:S04]  /*04b0*/  FFMA R24, R24, R5, R27 ;  /* 0x0000000518187223 */ /* 0x002fc8000000001b */
[----:B--2---:R-:W-:-:S04]  /*04c0*/  FFMA R25, R25, R6, R24 ;  /* 0x0000000619197223 */ /* 0x004fc80000000018 */
[----:B---3--:R-:W-:-:S04]  /*04d0*/  FFMA R7, R20, R7, R25 ;  /* 0x0000000714077223 */ /* 0x008fc80000000019 */
[----:B----4-:R-:W-:-:S04]  /*04e0*/  FFMA R7, R12, R23, R7 ;  /* 0x000000170c077223 */ /* 0x010fc80000000007 */
[----:B-----5:R-:W-:Y:S01]  /*04f0*/  FFMA R22, R22, R13, R7 ;  /* 0x0000000d16167223 */ /* 0x020fe20000000007 */
[----:B------:R-:W-:-:S03]  /*0500*/  IADD3 R5, PT, PT, R16, UR4, RZ ;  /* 0x0000000410057c10 */ /* 0x000fc6000fffe0ff */
[----:B0-----:R-:W-:-:S04]  /*0510*/  FFMA R19, R19, R14, R22 ;  /* 0x0000000e13137223 */ /* 0x001fc80000000016 */
[----:B------:R-:W-:Y:S01]  /*0520*/  FFMA R7, R4, R15, R19 ;  /* 0x0000000f04077223 */ /* 0x000fe20000000013 */
[----:B------:R-:W-:Y:S01]  /*0530*/  MOV R19, R21 ;  /* 0x0000001500137202 */ /* 0x000fe20000000f00 */
[----:B------:R-:W-:Y:S06]  /*0540*/  BAR.SYNC.DEFER_BLOCKING 0x0 ;  /* 0x0000000000007b1d */ /* 0x000fec0000010000 */
.L_x_1:
[----:B------:R-:W-:Y:S05]  /*0550*/  @!P1 BRA `(.L_x_0) ;  /* 0x0000000400949947 */ /* 0x000fea0003800000 */
[----:B------:R-:W-:Y:S02]  /*0560*/  IADD3 R20, PT, PT, R0, R5, RZ ;  /* 0x0000000500147210 */ /* 0x000fe40007ffe0ff */
[----:B------:R-:W-:Y:S02]  /*0570*/  IADD3 R22, PT, PT, R3, 0x10, RZ ;  /* 0x0000001003167810 */ /* 0x000fe40007ffe0ff */
[----:B------:R-:W-:-:S03]  /*0580*/  IADD3 R4, PT, PT, R19, R0, RZ ;  /* 0x0000000013047210 */ /* 0x000fc60007ffe0ff */
[-C--:B------:R-:W-:Y:S02]  /*0590*/  IMAD R22, R22, R9.reuse, R20 ;  /* 0x0000000916167224 */ /* 0x080fe400078e0214 */
[C---:B------:R-:W-:Y:S02]  /*05a0*/  IMAD R8, R3.reuse, R8, R4 ;  /* 0x0000000803087224 */ /* 0x040fe400078e0204 */
[----:B------:R-:W-:-:S07]  /*05b0*/  IMAD R20, R3, R9, R20 ;  /* 0x0000000903147224 */ /* 0x000fce00078e0214 */
.L_x_2:
[----:B------:R-:W0:Y:S08]  /*05c0*/  LDC.64 R24, c[0x0][0x380] ;  /* 0x0000e000ff187b82 */ /* 0x000e300000000a00 */
[----:B------:R-:W1:Y:S01]  /*05d0*/  LDC.64 R26, c[0x0][0x388] ;  /* 0x0000e200ff1a7b82 */ /* 0x000e620000000a00 */
[----:B0-----:R-:W-:-:S05]  /*05e0*/  IMAD.WIDE R24, R8, 0x4, R24 ;  /* 0x0000000408187825 */ /* 0x001fca00078e0218 */
[----:B------:R-:W2:Y:S01]  /*05f0*/  LDG.E R6, desc[UR8][R24.64] ;  /* 0x0000000818067981 */ /* 0x000ea2000c1e1900 */
[----:B-1----:R-:W-:-:S06]  /*0600*/  IMAD.WIDE R4, R20, 0x4, R26 ;  /* 0x0000000414047825 */ /* 0x002fcc00078e021a */
[----:B------:R-:W3:Y:S01]  /*0610*/  LDG.E R5, desc[UR8][R4.64] ;  /* 0x0000000804057981 */ /* 0x000ee2000c1e1900 */
[----:B------:R-:W-:-:S03]  /*0620*/  IMAD.WIDE R26, R22, 0x4, R26 ;  /* 0x00000004161a7825 */ /* 0x000fc600078e021a */
[----:B--2---:R-:W-:Y:S04]  /*0630*/  STS [R11], R6 ;  /* 0x000000060b007388 */ /* 0x004fe80000000800 */
[----:B---3--:R-:W-:Y:S01]  /*0640*/  STS [R2], R5 ;  /* 0x0000000502007388 */ /* 0x008fe20000000800 */
[----:B------:R-:W-:Y:S06]  /*0650*/  BAR.SYNC.DEFER_BLOCKING 0x0 ;  /* 0x0000000000007b1d */ /* 0x000fec0000010000 */
[----:B------:R-:W-:Y:S04]  /*0660*/  LDS R21, [R10] ;  /* 0x000000000a157984 */ /* 0x000fe80000000800 */
[----:B------:R-:W0:Y:S04]  /*0670*/  LDS.128 R12, [R17] ;  /* 0x00000000110c7984 */ /* 0x000e280000000c00 */
[----:B------:R-:W1:Y:S04]  /*0680*/  LDS R23, [R10+0x40] ;  /* 0x000040000a177984 */ /* 0x000e680000000800 */
[----:B------:R-:W2:Y:S04]  /*0690*/  LDS R29, [R10+0x80] ;  /* 0x000080000a1d7984 */ /* 0x000ea80000000800 */
[----:B------:R-:W3:Y:S01]  /*06a0*/  LDS R28, [R10+0xc0] ;  /* 0x0000c0000a1c7984 */ /* 0x000ee20000000800 */
[----:B0-----:R-:W-:-:S03]  /*06b0*/  FFMA R12, R12, R21, R7 ;  /* 0x000000150c0c7223 */ /* 0x001fc60000000007 */
[----:B------:R-:W-:Y:S01]  /*06c0*/  LDS.128 R4, [R17+0x10] ;  /* 0x0000100011047984 */ /* 0x000fe20000000c00 */
[----:B-1----:R-:W-:-:S03]  /*06d0*/  FFMA R23, R23, R13, R12 ;  /* 0x0000000d17177223 */ /* 0x002fc6000000000c */
[----:B------:R-:W0:Y:S04]  /*06e0*/  LDS R13, [R10+0x100] ;  /* 0x000100000a0d7984 */ /* 0x000e280000000800 */
[----:B------:R-:W1:Y:S01]  /*06f0*/  LDS R21, [R10+0x140] ;  /* 0x000140000a157984 */ /* 0x000e620000000800 */
[----:B--2---:R-:W-:-:S03]  /*0700*/  FFMA R23, R29, R14, R23 ;  /* 0x0000000e1d177223 */ /* 0x004fc60000000017 */
[----:B------:R-:W2:Y:S01]  /*0710*/  LDS R12, [R10+0x180] ;  /* 0x000180000a0c7984 */ /* 0x000ea20000000800 */
[----:B---3--:R-:W-:-:S03]  /*0720*/  FFMA R15, R28, R15, R23 ;  /* 0x0000000f1c0f7223 */ /* 0x008fc60000000017 */
[----:B------:R-:W3:Y:S04]  /*0730*/  LDS R28, [R10+0x1c0] ;  /* 0x0001c0000a1c7984 */ /* 0x000ee80000000800 */
[----:B------:R-:W-:Y:S01]  /*0740*/  LDS R23, [R10+0x340] ;  /* 0x000340000a177984 */ /* 0x000fe20000000800 */
[----:B0-----:R-:W-:-:S04]  /*0750*/  FFMA R4, R4, R13, R15 ;  /* 0x0000000d04047223 */ /* 0x001fc8000000000f */
[----:B-1----:R-:W-:Y:S02]  /*0760*/  FFMA R21, R21, R5, R4 ;  /* 0x0000000515157223 */ /* 0x002fe40000000004 */
[----:B------:R-:W-:Y:S02]  /*0770*/  LDS R5, [R10+0x200] ;  /* 0x000200000a057984 */ /* 0x000fe40000000800 */
[----:B--2---:R-:W-:Y:S02]  /*0780*/  FFMA R21, R12, R6, R21 ;  /* 0x000000060c157223 */ /* 0x004fe40000000015 */
[----:B------:R-:W0:Y:S02]  /*0790*/  LDS.128 R12, [R17+0x20] ;  /* 0x00002000110c7984 */ /* 0x000e240000000c00 */
[----:B---3--:R-:W-:Y:S02]  /*07a0*/  FFMA R7, R28, R7, R21 ;  /* 0x000000071c077223 */ /* 0x008fe40000000015 */
[----:B------:R-:W1:Y:S04]  /*07b0*/  LDS R21, [R10+0x240] ;  /* 0x000240000a157984 */ /* 0x000e680000000800 */
[----:B------:R-:W2:Y:S04]  /*07c0*/  LDS R6, [R10+0x280] ;  /* 0x000280000a067984 */ /* 0x000ea80000000800 */
[----:B------:R-:W3:Y:S04]  /*07d0*/  LDS R4, [R10+0x2c0] ;  /* 0x0002c0000a047984 */ /* 0x000ee80000000800 */
[----:B------:R-:W-:Y:S01]  /*07e0*/  LDS R28, [R10+0x3c0] ;  /* 0x0003c0000a1c7984 */ /* 0x000fe20000000800 */
[----:B0-----:R-:W-:-:S04]  /*07f0*/  FFMA R12, R12, R5, R7 ;  /* 0x000000050c0c7223 */ /* 0x001fc80000000007 */
[----:B-1----:R-:W-:Y:S02]  /*0800*/  FFMA R13, R21, R13, R12 ;  /* 0x0000000d150d7223 */ /* 0x002fe4000000000c */
[----:B------:R-:W-:Y:S02]  /*0810*/  LDS R21, [R10+0x380] ;  /* 0x000380000a157984 */ /* 0x000fe40000000800 */
[----:B--2---:R-:W-:Y:S02]  /*0820*/  FFMA R5, R6, R14, R13 ;  /* 0x0000000e06057223 */ /* 0x004fe4000000000d */
[----:B------:R-:W-:Y:S02]  /*0830*/  LDS R13, [R10+0x300] ;  /* 0x000300000a0d7984 */ /* 0x000fe40000000800 */
[----:B---3--:R-:W-:Y:S02]  /*0840*/  FFMA R15, R4, R15, R5 ;  /* 0x0000000f040f7223 */ /* 0x008fe40000000005 */
[----:B------:R-:W0:Y:S01]  /*0850*/  LDS.128 R4, [R17+0x30] ;  /* 0x0000300011047984 */ /* 0x000e220000000c00 */
[----:B------:R-:W-:Y:S06]  /*0860*/  BAR.SYNC.DEFER_BLOCKING 0x0 ;  /* 0x0000000000007b1d */ /* 0x000fec0000010000 */
[----:B------:R-:W2:Y:S04]  /*0870*/  LDG.E R24, desc[UR8][R24.64+0x40] ;  /* 0x0000400818187981 */ /* 0x000ea8000c1e1900 */
[----:B------:R-:W3:Y:S01]  /*0880*/  LDG.E R27, desc[UR8][R26.64] ;  /* 0x000000081a1b7981 */ /* 0x000ee2000c1e1900 */
[----:B0-----:R-:W-:-:S04]  /*0890*/  FFMA R4, R4, R13, R15 ;  /* 0x0000000d04047223 */ /* 0x001fc8000000000f */
[----:B------:R-:W-:-:S04]  /*08a0*/  FFMA R4, R23, R5, R4 ;  /* 0x0000000517047223 */ /* 0x000fc80000000004 */
[----:B------:R-:W-:-:S04]  /*08b0*/  FFMA R5, R21, R6, R4 ;  /* 0x0000000615057223 */ /* 0x000fc80000000004 */
[----:B------:R-:W-:Y:S01]  /*08c0*/  FFMA R5, R28, R7, R5 ;  /* 0x000000071c057223 */ /* 0x000fe20000000005 */
[----:B------:R-:W-:-:S04]  /*08d0*/  IADD3 R19, PT, PT, R19, 0x20, RZ ;  /* 0x0000002013137810 */ /* 0x000fc80007ffe0ff */
[----:B------:R-:W-:Y:S02]  /*08e0*/  ISETP.GE.AND P0, PT, R19, R18, PT ;  /* 0x000000121300720c */ /* 0x000fe40003f06270 */
[----:B------:R-:W-:Y:S02]  /*08f0*/  IADD3 R8, PT, PT, R8, 0x20, RZ ;  /* 0x0000002008087810 */ /* 0x000fe40007ffe0ff */
[C---:B------:R-:W-:Y:S02]  /*0900*/  LEA R22, R9.reuse, R22, 0x5 ;  /* 0x0000001609167211 */ /* 0x040fe400078e28ff */
[----:B------:R-:W-:Y:S01]  /*0910*/  LEA R20, R9, R20, 0x5 ;  /* 0x0000001409147211 */ /* 0x000fe200078e28ff */
        /* <DEDUP_REMOVED lines=9> */
[----:B------:R-:W-:Y:S04]  /*09b0*/  LDS R24, [R10+0x140] ;  /* 0x000140000a187984 */ /* 0x000fe80000000800 */
[----:B------:R-:W-:Y:S01]  /*09c0*/  LDS R28, [R10+0x1c0] ;  /* 0x0001c0000a1c7984 */ /* 0x000fe20000000800 */
[----:B0-----:R-:W-:-:S03]  /*09d0*/  FFMA R12, R12, R29, R5 ;  /* 0x0000001d0c0c7223 */ /* 0x001fc60000000005 */
[----:B------:R-:W0:Y:S01]  /*09e0*/  LDS.128 R4, [R17+0x10] ;  /* 0x0000100011047984 */ /* 0x000e220000000c00 */
[----:B-1----:R-:W-:-:S03]  /*09f0*/  FFMA R12, R23, R13, R12 ;  /* 0x0000000d170c7223 */ /* 0x002fc6000000000c */
[----:B------:R-:W-:Y:S01]  /*0a00*/  LDS R23, [R10+0x200] ;  /* 0x000200000a177984 */ /* 0x000fe20000000800 */
[----:B--2---:R-:W-:-:S03]  /*0a10*/  FFMA R13, R21, R14, R12 ;  /* 0x0000000e150d7223 */ /* 0x004fc6000000000c */
[----:B------:R-:W1:Y:S01]  /*0a20*/  LDS R21, [R10+0x180] ;  /* 0x000180000a157984 */ /* 0x000e620000000800 */
[----:B---3--:R-:W-:-:S03]  /*0a30*/  FFMA R13, R26, R15, R13 ;  /* 0x0000000f1a0d7223 */ /* 0x008fc6000000000d */
[----:B------:R-:W-:Y:S01]  /*0a40*/  LDS R26, [R10+0x240] ;  /* 0x000240000a1a7984 */ /* 0x000fe20000000800 */
[----:B0-----:R-:W-:-:S03]  /*0a50*/  FFMA R25, R4, R25, R13 ;  /* 0x0000001904197223 */ /* 0x001fc6000000000d */
[----:B------:R-:W0:Y:S01]  /*0a60*/  LDS.128 R12, [R17+0x20] ;  /* 0x00002000110c7984 */ /* 0x000e220000000c00 */
[----:B------:R-:W-:-:S04]  /*0a70*/  FFMA R24, R24, R5, R25 ;  /* 0x0000000518187223 */ /* 0x000fc80000000019 */
[----:B-1----:R-:W-:Y:S02]  /*0a80*/  FFMA R5, R21, R6, R24 ;  /* 0x0000000615057223 */ /* 0x002fe40000000018 */
[----:B------:R-:W1:Y:S02]  /*0a90*/  LDS R21, [R10+0x280] ;  /* 0x000280000a157984 */ /* 0x000e640000000800 */
[----:B------:R-:W-:Y:S02]  /*0aa0*/  FFMA R5, R28, R7, R5 ;  /* 0x000000071c057223 */ /* 0x000fe40000000005 */
[----:B------:R-:W2:Y:S02]  /*0ab0*/  LDS R24, [R10+0x2c0] ;  /* 0x0002c0000a187984 */ /* 0x000ea40000000800 */
[----:B0-----:R-:W-:Y:S02]  /*0ac0*/  FFMA R25, R12, R23, R5 ;  /* 0x000000170c197223 */ /* 0x001fe40000000005 */
[----:B------:R-:W-:Y:S04]  /*0ad0*/  LDS R23, [R10+0x300] ;  /* 0x000300000a177984 */ /* 0x000fe80000000800 */
[----:B------:R-:W0:Y:S01]  /*0ae0*/  LDS.128 R4, [R17+0x30] ;  /* 0x0000300011047984 */ /* 0x000e220000000c00 */
[----:B------:R-:W-:-:S03]  /*0af0*/  FFMA R26, R26, R13, R25 ;  /* 0x0000000d1a1a7223 */ /* 0x000fc60000000019 */
[----:B------:R-:W3:Y:S04]  /*0b00*/  LDS R25, [R10+0x340] ;  /* 0x000340000a197984 */ /* 0x000ee80000000800 */
[----:B------:R-:W4:Y:S04]  /*0b10*/  LDS R13, [R10+0x380] ;  /* 0x000380000a0d7984 */ /* 0x000f280000000800 */
[----:B------:R-:W5:Y:S01]  /*0b20*/  LDS R12, [R10+0x3c0] ;  /* 0x0003c0000a0c7984 */ /* 0x000f620000000800 */
[----:B-1----:R-:W-:-:S04]  /*0b30*/  FFMA R21, R21, R14, R26 ;  /* 0x0000000e15157223 */ /* 0x002fc8000000001a */
[----:B--2---:R-:W-:-:S04]  /*0b40*/  FFMA R15, R24, R15, R21 ;  /* 0x0000000f180f7223 */ /* 0x004fc80000000015 */
[----:B0-----:R-:W-:-:S04]  /*0b50*/  FFMA R4, R4, R23, R15 ;  /* 0x0000001704047223 */ /* 0x001fc8000000000f */
[----:B---3--:R-:W-:-:S04]  /*0b60*/  FFMA R4, R25, R5, R4 ;  /* 0x0000000519047223 */ /* 0x008fc80000000004 */
[----:B----4-:R-:W-:-:S04]  /*0b70*/  FFMA R13, R13, R6, R4 ;  /* 0x000000060d0d7223 */ /* 0x010fc80000000004 */
[----:B-----5:R-:W-:Y:S01]  /*0b80*/  FFMA R7, R12, R7, R13 ;  /* 0x000000070c077223 */ /* 0x020fe2000000000d */
[----:B------:R-:W-:Y:S06]  /*0b90*/  BAR.SYNC.DEFER_BLOCKING 0x0 ;  /* 0x0000000000007b1d */ /* 0x000fec0000010000 */
[----:B------:R-:W-:Y:S05]  /*0ba0*/  @!P0 BRA `(.L_x_2) ;  /* 0xfffffff800848947 */ /* 0x000fea000383ffff */
.L_x_0:
[----:B------:R-:W0:Y:S01]  /*0bb0*/  LDC.64 R4, c[0x0][0x398] ;  /* 0x0000e600ff047b82 */ /* 0x000e220000000a00 */
[----:B------:R-:W-:-:S05]  /*0bc0*/  IADD3 R0, PT, PT, R0, UR4, RZ ;  /* 0x0000000400007c10 */ /* 0x000fca000fffe0ff */
[----:B------:R-:W-:-:S04]  /*0bd0*/  IMAD R3, R3, R9, R0 ;  /* 0x0000000903037224 */ /* 0x000fc800078e0200 */
[----:B------:R-:W-:-:S04]  /*0be0*/  IMAD R3, R16, UR10, R3 ;  /* 0x0000000a10037c24 */ /* 0x000fc8000f8e0203 */
[----:B0-----:R-:W-:-:S05]  /*0bf0*/  IMAD.WIDE R2, R3, 0x4, R4 ;  /* 0x0000000403027825 */ /* 0x001fca00078e0204 */
[----:B------:R-:W-:Y:S01]  /*0c00*/  STG.E desc[UR8][R2.64], R7 ;  /* 0x0000000702007986 */ /* 0x000fe2000c101908 */
[----:B------:R-:W-:Y:S05]  /*0c10*/  EXIT ;  /* 0x000000000000794d */ /* 0x000fea0003800000 */
.L_x_3:
[----:B------:R-:W-:-:S00]  /*0c20*/  BRA `(.L_x_3) ;  /* 0xfffffffc00fc7947 */ /* 0x000fc0000383ffff */
[----:B------:R-:W-:-:S00]  /*0c30*/  NOP ;  /* 0x0000000000007918 */ /* 0x000fc00000000000 */
        /* <DEDUP_REMOVED lines=12> */
.L_x_4:


//--------------------- .nv.shared._Z4MuldPfS_iiS_ --------------------------
	.section	.nv.shared._Z4MuldPfS_iiS_,"aw",@nobits
	.sectionflags	@""
	.align	4
.nv.shared._Z4MuldPfS_iiS_:
	.zero		3072


//--------------------- .nv.shared.reserved.0     --------------------------
	.section	.nv.shared.reserved.0,"aw",@nobits
	.weak		__nv_reservedSMEM_offset_0_alias
	.size		__nv_reservedSMEM_offset_0_alias, 0, 64
	.other		__nv_reservedSMEM_offset_0_alias,@"STO_CUDA_RESERVED_SHARED STV_DEFAULT"
__nv_reservedSMEM_offset_0_alias:
	.zero		0
	.zero		64


//--------------------- .nv.constant0._Z4MuldPfS_iiS_ --------------------------
	.section	.nv.constant0._Z4MuldPfS_iiS_,"a",@progbits
	.sectionflags	@""
	.align	4
.nv.constant0._Z4MuldPfS_iiS_:
	.zero		928


//--------------------- SYMBOLS --------------------------

	.type		.nv.reservedSmem.offset0,@object
	.size		.nv.reservedSmem.offset0,0x4
	.type		.nv.reservedSmem.cap,@object
	.size		.nv.reservedSmem.cap,0x4
